//
// Generated by NVIDIA NVVM Compiler
//
// Compiler Build ID: CL-36424714
// Cuda compilation tools, release 13.0, V13.0.88
// Based on NVVM 20.0.0
//

.version 9.0
.target sm_100
.address_size 64

	// .globl	_Z10gcd_kernelPjS_S_S_

.visible .entry _Z10gcd_kernelPjS_S_S_(
	.param .u64 .ptr .align 1 _Z10gcd_kernelPjS_S_S__param_0,
	.param .u64 .ptr .align 1 _Z10gcd_kernelPjS_S_S__param_1,
	.param .u64 .ptr .align 1 _Z10gcd_kernelPjS_S_S__param_2,
	.param .u64 .ptr .align 1 _Z10gcd_kernelPjS_S_S__param_3
)
{
	.reg .pred 	%p<18>;
	.reg .b32 	%r<129>;
	.reg .b64 	%rd<87>;

	ld.param.u64 	%rd3, [_Z10gcd_kernelPjS_S_S__param_0];
	ld.param.u64 	%rd4, [_Z10gcd_kernelPjS_S_S__param_1];
	ld.param.u64 	%rd2, [_Z10gcd_kernelPjS_S_S__param_2];
	ld.param.u64 	%rd5, [_Z10gcd_kernelPjS_S_S__param_3];
	cvta.to.global.u64 	%rd6, %rd4;
	cvta.to.global.u64 	%rd1, %rd5;
	cvta.to.global.u64 	%rd7, %rd3;
	ld.global.u32 	%r121, [%rd7];
	ld.global.u32 	%r122, [%rd7+4];
	ld.global.u32 	%r123, [%rd7+8];
	ld.global.u32 	%r124, [%rd7+12];
	ld.global.u32 	%r125, [%rd7+16];
	ld.global.u32 	%r126, [%rd7+20];
	ld.global.u32 	%r127, [%rd7+24];
	ld.global.u32 	%r128, [%rd7+28];
	ld.global.u32 	%r113, [%rd6];
	ld.global.u32 	%r114, [%rd6+4];
	ld.global.u32 	%r115, [%rd6+8];
	ld.global.u32 	%r116, [%rd6+12];
	ld.global.u32 	%r117, [%rd6+16];
	ld.global.u32 	%r118, [%rd6+20];
	ld.global.u32 	%r119, [%rd6+24];
	ld.global.u32 	%r120, [%rd6+28];
$L__BB0_1:
	or.b32  	%r65, %r113, %r114;
	or.b32  	%r66, %r65, %r115;
	or.b32  	%r67, %r66, %r116;
	or.b32  	%r68, %r67, %r117;
	or.b32  	%r69, %r68, %r118;
	or.b32  	%r70, %r69, %r119;
	or.b32  	%r71, %r70, %r120;
	setp.eq.s32 	%p1, %r71, 0;
	@%p1 bra 	$L__BB0_2;
	bra.uni 	$L__BB0_16;
$L__BB0_2:
	cvta.to.global.u64 	%rd86, %rd2;
	st.global.u32 	[%rd86], %r121;
	st.global.u32 	[%rd86+4], %r122;
	st.global.u32 	[%rd86+8], %r123;
	st.global.u32 	[%rd86+12], %r124;
	st.global.u32 	[%rd86+16], %r125;
	st.global.u32 	[%rd86+20], %r126;
	st.global.u32 	[%rd86+24], %r127;
	st.global.u32 	[%rd86+28], %r128;
	ret;
$L__BB0_3:
	setp.gt.u32 	%p4, %r127, %r119;
	@%p4 bra 	$L__BB0_15;
	setp.lt.u32 	%p5, %r127, %r119;
	@%p5 bra 	$L__BB0_18;
	setp.gt.u32 	%p6, %r126, %r118;
	@%p6 bra 	$L__BB0_15;
	setp.lt.u32 	%p7, %r126, %r118;
	@%p7 bra 	$L__BB0_18;
	setp.gt.u32 	%p8, %r125, %r117;
	@%p8 bra 	$L__BB0_15;
	setp.lt.u32 	%p9, %r125, %r117;
	@%p9 bra 	$L__BB0_18;
	setp.gt.u32 	%p10, %r124, %r116;
	@%p10 bra 	$L__BB0_15;
	setp.lt.u32 	%p11, %r124, %r116;
	@%p11 bra 	$L__BB0_18;
	setp.gt.u32 	%p12, %r123, %r115;
	@%p12 bra 	$L__BB0_15;
	setp.lt.u32 	%p13, %r123, %r115;
	@%p13 bra 	$L__BB0_18;
	setp.gt.u32 	%p14, %r122, %r114;
	@%p14 bra 	$L__BB0_15;
	setp.lt.u32 	%p15, %r122, %r114;
	setp.lt.u32 	%p16, %r121, %r113;
	or.pred  	%p17, %p15, %p16;
	@%p17 bra 	$L__BB0_18;
$L__BB0_15:
	cvt.u64.u32 	%rd47, %r121;
	cvt.u64.u32 	%rd48, %r113;
	sub.s64 	%rd49, %rd47, %rd48;
	cvt.u32.u64 	%r121, %rd49;
	shr.u64 	%rd50, %rd49, 32;
	and.b64  	%rd51, %rd50, 1;
	cvt.u64.u32 	%rd52, %r122;
	cvt.u64.u32 	%rd53, %r114;
	add.s64 	%rd54, %rd51, %rd53;
	sub.s64 	%rd55, %rd52, %rd54;
	cvt.u32.u64 	%r122, %rd55;
	shr.u64 	%rd56, %rd55, 32;
	and.b64  	%rd57, %rd56, 1;
	cvt.u64.u32 	%rd58, %r123;
	cvt.u64.u32 	%rd59, %r115;
	add.s64 	%rd60, %rd57, %rd59;
	sub.s64 	%rd61, %rd58, %rd60;
	cvt.u32.u64 	%r123, %rd61;
	shr.u64 	%rd62, %rd61, 32;
	and.b64  	%rd63, %rd62, 1;
	cvt.u64.u32 	%rd64, %r124;
	cvt.u64.u32 	%rd65, %r116;
	add.s64 	%rd66, %rd63, %rd65;
	sub.s64 	%rd67, %rd64, %rd66;
	cvt.u32.u64 	%r124, %rd67;
	shr.u64 	%rd68, %rd67, 32;
	and.b64  	%rd69, %rd68, 1;
	cvt.u64.u32 	%rd70, %r125;
	cvt.u64.u32 	%rd71, %r117;
	add.s64 	%rd72, %rd69, %rd71;
	sub.s64 	%rd73, %rd70, %rd72;
	cvt.u32.u64 	%r125, %rd73;
	shr.u64 	%rd74, %rd73, 32;
	and.b64  	%rd75, %rd74, 1;
	cvt.u64.u32 	%rd76, %r126;
	cvt.u64.u32 	%rd77, %r118;
	add.s64 	%rd78, %rd75, %rd77;
	sub.s64 	%rd79, %rd76, %rd78;
	cvt.u32.u64 	%r126, %rd79;
	shr.u64 	%rd80, %rd79, 32;
	and.b64  	%rd81, %rd80, 1;
	cvt.u64.u32 	%rd82, %r127;
	cvt.u64.u32 	%rd83, %r119;
	add.s64 	%rd84, %rd81, %rd83;
	sub.s64 	%rd85, %rd82, %rd84;
	cvt.u32.u64 	%r127, %rd85;
	{ .reg .b32 tmp; mov.b64 {tmp, %r75}, %rd85; }
	and.b32  	%r76, %r75, 1;
	add.s32 	%r77, %r76, %r120;
	sub.s32 	%r128, %r128, %r77;
	atom.global.add.u32 	%r95, [%rd1], 1;
	bra.uni 	$L__BB0_1;
$L__BB0_16:
	setp.gt.u32 	%p2, %r128, %r120;
	@%p2 bra 	$L__BB0_15;
	setp.lt.u32 	%p3, %r128, %r120;
	@%p3 bra 	$L__BB0_18;
	bra.uni 	$L__BB0_3;
$L__BB0_18:
	cvt.u64.u32 	%rd8, %r113;
	cvt.u64.u32 	%rd9, %r121;
	sub.s64 	%rd10, %rd8, %rd9;
	cvt.u32.u64 	%r113, %rd10;
	shr.u64 	%rd11, %rd10, 32;
	and.b64  	%rd12, %rd11, 1;
	cvt.u64.u32 	%rd13, %r114;
	cvt.u64.u32 	%rd14, %r122;
	add.s64 	%rd15, %rd12, %rd14;
	sub.s64 	%rd16, %rd13, %rd15;
	cvt.u32.u64 	%r114, %rd16;
	shr.u64 	%rd17, %rd16, 32;
	and.b64  	%rd18, %rd17, 1;
	cvt.u64.u32 	%rd19, %r115;
	cvt.u64.u32 	%rd20, %r123;
	add.s64 	%rd21, %rd18, %rd20;
	sub.s64 	%rd22, %rd19, %rd21;
	cvt.u32.u64 	%r115, %rd22;
	shr.u64 	%rd23, %rd22, 32;
	and.b64  	%rd24, %rd23, 1;
	cvt.u64.u32 	%rd25, %r116;
	cvt.u64.u32 	%rd26, %r124;
	add.s64 	%rd27, %rd24, %rd26;
	sub.s64 	%rd28, %rd25, %rd27;
	cvt.u32.u64 	%r116, %rd28;
	shr.u64 	%rd29, %rd28, 32;
	and.b64  	%rd30, %rd29, 1;
	cvt.u64.u32 	%rd31, %r117;
	cvt.u64.u32 	%rd32, %r125;
	add.s64 	%rd33, %rd30, %rd32;
	sub.s64 	%rd34, %rd31, %rd33;
	cvt.u32.u64 	%r117, %rd34;
	shr.u64 	%rd35, %rd34, 32;
	and.b64  	%rd36, %rd35, 1;
	cvt.u64.u32 	%rd37, %r118;
	cvt.u64.u32 	%rd38, %r126;
	add.s64 	%rd39, %rd36, %rd38;
	sub.s64 	%rd40, %rd37, %rd39;
	cvt.u32.u64 	%r118, %rd40;
	shr.u64 	%rd41, %rd40, 32;
	and.b64  	%rd42, %rd41, 1;
	cvt.u64.u32 	%rd43, %r119;
	cvt.u64.u32 	%rd44, %r127;
	add.s64 	%rd45, %rd42, %rd44;
	sub.s64 	%rd46, %rd43, %rd45;
	cvt.u32.u64 	%r119, %rd46;
	{ .reg .b32 tmp; mov.b64 {tmp, %r72}, %rd46; }
	and.b32  	%r73, %r72, 1;
	add.s32 	%r74, %r73, %r128;
	sub.s32 	%r120, %r120, %r74;
	atom.global.add.u32 	%r112, [%rd1], 1;
	bra.uni 	$L__BB0_1;

}


// ===== COMPILED SASS (sm_100) =====

	.target	sm_100

	.elftype	@"ET_EXEC"


//--------------------- .note.nv.tkinfo           --------------------------
	.section	.note.nv.tkinfo,"",@"SHT_NOTE"
	.sectionflags	@"SHF_NOTE_NV_TKINFO"
	.tkinfo
        /*0018*/ 	.word	0x00000002
        /*0030*/ 	.string	""
        /*0030*/ 	.string	"ptxas"
        /*0030*/ 	.string	"Cuda compilation tools, release 13.0, V13.0.88"
        /*0030*/ 	.string	"Build cuda_13.0.r13.0/compiler.36424714_0"
        /*0030*/ 	.string	"-arch sm_100 -m 64 "



//--------------------- .note.nv.cuinfo           --------------------------
	.section	.note.nv.cuinfo,"",@"SHT_NOTE"
	.sectionflags	@"SHF_NOTE_NV_CUINFO"
        /*0018*/ 	.short	0x0002
        /*001a*/ 	.short	0x0064
        /*001c*/ 	.short	0x0082
	.zero		2


//--------------------- .nv.info                  --------------------------
	.section	.nv.info,"",@"SHT_CUDA_INFO"
	.align	4


	//----- nvinfo : EIATTR_REGCOUNT
	.align		4
        /*0000*/ 	.byte	0x04, 0x2f
        /*0002*/ 	.short	(.L_1 - .L_0)
	.align		4
.L_0:
        /*0004*/ 	.word	index@(_Z10gcd_kernelPjS_S_S_)
        /*0008*/ 	.word	0x00000018


	//----- nvinfo : EIATTR_FRAME_SIZE
	.align		4
.L_1:
        /*000c*/ 	.byte	0x04, 0x11
        /*000e*/ 	.short	(.L_3 - .L_2)
	.align		4
.L_2:
        /*0010*/ 	.word	index@(_Z10gcd_kernelPjS_S_S_)
        /*0014*/ 	.word	0x00000000


	//----- nvinfo : EIATTR_MIN_STACK_SIZE
	.align		4
.L_3:
        /*0018*/ 	.byte	0x04, 0x12
        /*001a*/ 	.short	(.L_5 - .L_4)
	.align		4
.L_4:
        /*001c*/ 	.word	index@(_Z10gcd_kernelPjS_S_S_)
        /*0020*/ 	.word	0x00000000
.L_5:


//--------------------- .nv.compat                --------------------------
	.section	.nv.compat,"",@"SHT_CUDA_COMPAT_INFO"
	.align	4
        /*0000*/ 	.byte	0x02, 0x09, 0x00, 0x00, 0x02, 0x02, 0x01, 0x00, 0x02, 0x05, 0x05, 0x00, 0x03, 0x07, 0x01, 0x01
        /*0010*/ 	.byte	0x02, 0x03, 0x00, 0x00, 0x02, 0x06, 0x01, 0x00, 0x04, 0x0b, 0x08, 0x00, 0x09, 0x00, 0x00, 0x00
        /*0020*/ 	.byte	0x00, 0x00, 0x00, 0x00


//--------------------- .nv.info._Z10gcd_kernelPjS_S_S_ --------------------------
	.section	.nv.info._Z10gcd_kernelPjS_S_S_,"",@"SHT_CUDA_INFO"
	.sectionflags	@""
	.align	4


	//----- nvinfo : EIATTR_CUDA_API_VERSION
	.align		4
        /*0000*/ 	.byte	0x04, 0x37
        /*0002*/ 	.short	(.L_7 - .L_6)
.L_6:
        /*0004*/ 	.word	0x00000082


	//----- nvinfo : EIATTR_KPARAM_INFO
	.align		4
.L_7:
        /*0008*/ 	.byte	0x04, 0x17
        /*000a*/ 	.short	(.L_9 - .L_8)
.L_8:
        /*000c*/ 	.word	0x00000000
        /*0010*/ 	.short	0x0003
        /*0012*/ 	.short	0x0018
        /*0014*/ 	.byte	0x00, 0xf5, 0x21, 0x00


	//----- nvinfo : EIATTR_KPARAM_INFO
	.align		4
.L_9:
        /*0018*/ 	.byte	0x04, 0x17
        /*001a*/ 	.short	(.L_11 - .L_10)
.L_10:
        /*001c*/ 	.word	0x00000000
        /*0020*/ 	.short	0x0002
        /*0022*/ 	.short	0x0010
        /*0024*/ 	.byte	0x00, 0xf5, 0x21, 0x00


	//----- nvinfo : EIATTR_KPARAM_INFO
	.align		4
.L_11:
        /*0028*/ 	.byte	0x04, 0x17
        /*002a*/ 	.short	(.L_13 - .L_12)
.L_12:
        /*002c*/ 	.word	0x00000000
        /*0030*/ 	.short	0x0001
        /*0032*/ 	.short	0x0008
        /*0034*/ 	.byte	0x00, 0xf5, 0x21, 0x00


	//----- nvinfo : EIATTR_KPARAM_INFO
	.align		4
.L_13:
        /*0038*/ 	.byte	0x04, 0x17
        /*003a*/ 	.short	(.L_15 - .L_14)
.L_14:
        /*003c*/ 	.word	0x00000000
        /*0040*/ 	.short	0x0000
        /*0042*/ 	.short	0x0000
        /*0044*/ 	.byte	0x00, 0xf5, 0x21, 0x00


	//----- nvinfo : EIATTR_SPARSE_MMA_MASK
	.align		4
.L_15:
        /*0048*/ 	.byte	0x03, 0x50
        /*004a*/ 	.short	0x0000


	//----- nvinfo : EIATTR_MAXREG_COUNT
	.align		4
        /*004c*/ 	.byte	0x03, 0x1b
        /*004e*/ 	.short	0x00ff


	//----- nvinfo : EIATTR_MERCURY_ISA_VERSION
	.align		4
        /*0050*/ 	.byte	0x03, 0x5f
        /*0052*/ 	.short	0x0101


	//----- nvinfo : EIATTR_INT_WARP_WIDE_INSTR_OFFSETS
	.align		4
        /*0054*/ 	.byte	0x04, 0x31
        /*0056*/ 	.short	(.L_17 - .L_16)


	//   ....[0]....
.L_16:
        /*0058*/ 	.word	0x000003d0


	//   ....[1]....
        /*005c*/ 	.word	0x000005c0


	//----- nvinfo : EIATTR_VRC_CTA_INIT_COUNT
	.align		4
.L_17:
        /*0060*/ 	.byte	0x02, 0x4a
	.zero		1
	.zero		1


	//----- nvinfo : EIATTR_EXIT_INSTR_OFFSETS
	.align		4
        /*0064*/ 	.byte	0x04, 0x1c
        /*0066*/ 	.short	(.L_19 - .L_18)


	//   ....[0]....
.L_18:
        /*0068*/ 	.word	0x00000860


	//----- nvinfo : EIATTR_CBANK_PARAM_SIZE
	.align		4
.L_19:
        /*006c*/ 	.byte	0x03, 0x19
        /*006e*/ 	.short	0x0020


	//----- nvinfo : EIATTR_PARAM_CBANK
	.align		4
        /*0070*/ 	.byte	0x04, 0x0a
        /*0072*/ 	.short	(.L_21 - .L_20)
	.align		4
.L_20:
        /*0074*/ 	.word	index@(.nv.constant0._Z10gcd_kernelPjS_S_S_)
        /*0078*/ 	.short	0x0380
        /*007a*/ 	.short	0x0020


	//----- nvinfo : EIATTR_SW_WAR
	.align		4
.L_21:
        /*007c*/ 	.byte	0x04, 0x36
        /*007e*/ 	.short	(.L_23 - .L_22)
.L_22:
        /*0080*/ 	.word	0x00000008
.L_23:


//--------------------- .nv.callgraph             --------------------------
	.section	.nv.callgraph,"",@"SHT_CUDA_CALLGRAPH"
	.align	4
	.sectionentsize	8
	.align		4
        /*0000*/ 	.word	0x00000000
	.align		4
        /*0004*/ 	.word	0xffffffff
	.align		4
        /*0008*/ 	.word	0x00000000
	.align		4
        /*000c*/ 	.word	0xfffffffe
	.align		4
        /*0010*/ 	.word	0x00000000
	.align		4
        /*0014*/ 	.word	0xfffffffd
	.align		4
        /*0018*/ 	.word	0x00000000
	.align		4
        /*001c*/ 	.word	0xfffffffc


//--------------------- .text._Z10gcd_kernelPjS_S_S_ --------------------------
	.section	.text._Z10gcd_kernelPjS_S_S_,"ax",@progbits
	.align	128
        .global         _Z10gcd_kernelPjS_S_S_
        .type           _Z10gcd_kernelPjS_S_S_,@function
        .size           _Z10gcd_kernelPjS_S_S_,(.L_x_6 - _Z10gcd_kernelPjS_S_S_)
        .other          _Z10gcd_kernelPjS_S_S_,@"STO_CUDA_ENTRY STV_DEFAULT"
_Z10gcd_kernelPjS_S_S_:
.text._Z10gcd_kernelPjS_S_S_:
[----:B------:R-:W-:Y:S08]  /*0000*/  LDC R1, c[0x0][0x37c] ;  /* 0x0000df00ff017b82 */ /* 0x000ff00000000800 */
[----:B------:R-:W0:Y:S01]  /*0010*/  LDC.64 R12, c[0x0][0x388] ;  /* 0x0000e200ff0c7b82 */ /* 0x000e220000000a00 */
[----:B------:R-:W0:Y:S07]  /*0020*/  LDCU.64 UR4, c[0x0][0x358] ;  /* 0x00006b00ff0477ac */ /* 0x000e2e0008000a00 */
[----:B------:R-:W1:Y:S01]  /*0030*/  LDC.64 R2, c[0x0][0x380] ;  /* 0x0000e000ff027b82 */ /* 0x000e620000000a00 */
[----:B0-----:R-:W2:Y:S04]  /*0040*/  LDG.E R11, desc[UR4][R12.64] ;  /* 0x000000040c0b7981 */ /* 0x001ea8000c1e1900 */
[----:B------:R-:W2:Y:S04]  /*0050*/  LDG.E R14, desc[UR4][R12.64+0x4] ;  /* 0x000004040c0e7981 */ /* 0x000ea8000c1e1900 */
[----:B------:R-:W2:Y:S04]  /*0060*/  LDG.E R15, desc[UR4][R12.64+0x8] ;  /* 0x000008040c0f7981 */ /* 0x000ea8000c1e1900 */
[----:B------:R-:W3:Y:S04]  /*0070*/  LDG.E R16, desc[UR4][R12.64+0xc] ;  /* 0x00000c040c107981 */ /* 0x000ee8000c1e1900 */
[----:B------:R-:W3:Y:S04]  /*0080*/  LDG.E R17, desc[UR4][R12.64+0x10] ;  /* 0x000010040c117981 */ /* 0x000ee8000c1e1900 */
[----:B------:R-:W4:Y:S04]  /*0090*/  LDG.E R18, desc[UR4][R12.64+0x14] ;  /* 0x000014040c127981 */ /* 0x000f28000c1e1900 */
[----:B------:R-:W4:Y:S04]  /*00a0*/  LDG.E R19, desc[UR4][R12.64+0x18] ;  /* 0x000018040c137981 */ /* 0x000f28000c1e1900 */
[----:B------:R-:W4:Y:S04]  /*00b0*/  LDG.E R20, desc[UR4][R12.64+0x1c] ;  /* 0x00001c040c147981 */ /* 0x000f28000c1e1900 */
[----:B-1----:R0:W5:Y:S04]  /*00c0*/  LDG.E R0, desc[UR4][R2.64] ;  /* 0x0000000402007981 */ /* 0x002168000c1e1900 */
[----:B------:R0:W5:Y:S04]  /*00d0*/  LDG.E R4, desc[UR4][R2.64+0x4] ;  /* 0x0000040402047981 */ /* 0x000168000c1e1900 */
[----:B------:R0:W5:Y:S04]  /*00e0*/  LDG.E R5, desc[UR4][R2.64+0x8] ;  /* 0x0000080402057981 */ /* 0x000168000c1e1900 */
[----:B------:R0:W5:Y:S04]  /*00f0*/  LDG.E R6, desc[UR4][R2.64+0xc] ;  /* 0x00000c0402067981 */ /* 0x000168000c1e1900 */
[----:B------:R0:W5:Y:S04]  /*0100*/  LDG.E R7, desc[UR4][R2.64+0x10] ;  /* 0x0000100402077981 */ /* 0x000168000c1e1900 */
[----:B------:R0:W5:Y:S04]  /*0110*/  LDG.E R8, desc[UR4][R2.64+0x14] ;  /* 0x0000140402087981 */ /* 0x000168000c1e1900 */
[----:B------:R0:W5:Y:S04]  /*0120*/  LDG.E R9, desc[UR4][R2.64+0x18] ;  /* 0x0000180402097981 */ /* 0x000168000c1e1900 */
[----:B------:R0:W5:Y:S01]  /*0130*/  LDG.E R10, desc[UR4][R2.64+0x1c] ;  /* 0x00001c04020a7981 */ /* 0x000162000c1e1900 */
[----:B--2---:R-:W-:-:S04]  /*0140*/  LOP3.LUT R21, R15, R11, R14, 0xfe, !PT ;  /* 0x0000000b0f157212 */ /* 0x004fc800078efe0e */
[----:B---3--:R-:W-:-:S04]  /*0150*/  LOP3.LUT R21, R17, R21, R16, 0xfe, !PT ;  /* 0x0000001511157212 */ /* 0x008fc800078efe10 */
[----:B----4-:R-:W-:-:S04]  /*0160*/  LOP3.LUT R21, R19, R21, R18, 0xfe, !PT ;  /* 0x0000001513157212 */ /* 0x010fc800078efe12 */
[----:B------:R-:W-:-:S13]  /*0170*/  LOP3.LUT P0, RZ, R21, R20, RZ, 0xfc, !PT ;  /* 0x0000001415ff7212 */ /* 0x000fda000780fcff */
[----:B0-----:R-:W-:Y:S05]  /*0180*/  @!P0 BRA `(.L_x_0) ;  /* 0x0000000400908947 */ /* 0x001fea0003800000 */
[----:B------:R-:W-:Y:S02]  /*0190*/  IMAD.MOV.U32 R12, RZ, RZ, R15 ;  /* 0x000000ffff0c7224 */ /* 0x000fe400078e000f */
[----:B------:R-:W-:Y:S02]  /*01a0*/  IMAD.MOV.U32 R13, RZ, RZ, R14 ;  /* 0x000000ffff0d7224 */ /* 0x000fe400078e000e */
[----:B------:R-:W-:Y:S02]  /*01b0*/  IMAD.MOV.U32 R15, RZ, RZ, R16 ;  /* 0x000000ffff0f7224 */ /* 0x000fe400078e0010 */
[----:B------:R-:W-:Y:S02]  /*01c0*/  IMAD.MOV.U32 R14, RZ, RZ, R17 ;  /* 0x000000ffff0e7224 */ /* 0x000fe400078e0011 */
[----:B------:R-:W-:Y:S02]  /*01d0*/  IMAD.MOV.U32 R16, RZ, RZ, R19 ;  /* 0x000000ffff107224 */ /* 0x000fe400078e0013 */
[----:B------:R-:W-:-:S02]  /*01e0*/  IMAD.MOV.U32 R17, RZ, RZ, R18 ;  /* 0x000000ffff117224 */ /* 0x000fc400078e0012 */
[----:B------:R-:W-:-:S07]  /*01f0*/  IMAD.MOV.U32 R19, RZ, RZ, R20 ;  /* 0x000000ffff137224 */ /* 0x000fce00078e0014 */
.L_x_4:
[----:B-----5:R-:W-:-:S13]  /*0200*/  ISETP.GT.U32.AND P0, PT, R10, R19, PT ;  /* 0x000000130a00720c */ /* 0x020fda0003f04070 */
[----:B------:R-:W-:Y:S05]  /*0210*/  @P0 BRA `(.L_x_1) ;  /* 0x0000000000640947 */ /* 0x000fea0003800000 */
[----:B------:R-:W-:-:S13]  /*0220*/  ISETP.GE.U32.AND P0, PT, R10, R19, PT ;  /* 0x000000130a00720c */ /* 0x000fda0003f06070 */
[----:B------:R-:W-:Y:S05]  /*0230*/  @!P0 BRA `(.L_x_2) ;  /* 0x0000000000d88947 */ /* 0x000fea0003800000 */
[----:B------:R-:W-:-:S13]  /*0240*/  ISETP.GT.U32.AND P0, PT, R9, R16, PT ;  /* 0x000000100900720c */ /* 0x000fda0003f04070 */
        /* <DEDUP_REMOVED lines=17> */
[----:B------:R-:W-:-:S04]  /*0360*/  ISETP.GE.U32.AND P0, PT, R0, R11, PT ;  /* 0x0000000b0000720c */ /* 0x000fc80003f06070 */
[----:B------:R-:W-:-:S04]  /*0370*/  ISETP.LT.U32.OR P0, PT, R4, R13, !P0 ;  /* 0x0000000d0400720c */ /* 0x000fc80004701470 */
[----:B------:R-:W-:-:S04]  /*0380*/  ISETP.LE.U32.AND P0, PT, R4, R13, P0 ;  /* 0x0000000d0400720c */ /* 0x000fc80000703070 */
[----:B------:R-:W-:-:S13]  /*0390*/  ISETP.LT.U32.OR P0, PT, R5, R12, P0 ;  /* 0x0000000c0500720c */ /* 0x000fda0000701470 */
[----:B------:R-:W-:Y:S05]  /*03a0*/  @P0 BRA `(.L_x_2) ;  /* 0x00000000007c0947 */ /* 0x000fea0003800000 */
.L_x_1:
[----:B------:R-:W0:Y:S01]  /*03b0*/  S2R R18, SR_LANEID ;  /* 0x0000000000127919 */ /* 0x000e220000000000 */
[----:B------:R-:W1:Y:S01]  /*03c0*/  LDC.64 R2, c[0x0][0x398] ;  /* 0x0000e600ff027b82 */ /* 0x000e620000000a00 */
[----:B------:R-:W-:Y:S02]  /*03d0*/  VOTEU.ANY UR6, UPT, PT ;  /* 0x0000000000067886 */ /* 0x000fe400038e0100 */
[----:B------:R-:W-:Y:S02]  /*03e0*/  UFLO.U32 UR7, UR6 ;  /* 0x00000006000772bd */ /* 0x000fe400080e0000 */
[----:B------:R-:W1:Y:S04]  /*03f0*/  POPC R21, UR6 ;  /* 0x0000000600157d09 */ /* 0x000e680008000000 */
[----:B0-----:R-:W-:-:S13]  /*0400*/  ISETP.EQ.U32.AND P0, PT, R18, UR7, PT ;  /* 0x0000000712007c0c */ /* 0x001fda000bf02070 */
[----:B-1----:R0:W-:Y:S01]  /*0410*/  @P0 REDG.E.ADD.STRONG.GPU desc[UR4][R2.64], R21 ;  /* 0x000000150200098e */ /* 0x0021e2000c12e104 */
[----:B------:R-:W-:Y:S01]  /*0420*/  IADD3 R0, P0, PT, R0, -R11, RZ ;  /* 0x8000000b00007210 */ /* 0x000fe20007f1e0ff */
[----:B------:R-:W-:-:S04]  /*0430*/  IMAD.MOV.U32 R20, RZ, RZ, -0x1 ;  /* 0xffffffffff147424 */ /* 0x000fc800078e00ff */
[----:B------:R-:W-:-:S05]  /*0440*/  IMAD.X R18, RZ, RZ, -0x1, P0 ;  /* 0xffffffffff127424 */ /* 0x000fca00000e06ff */
[----:B------:R-:W-:-:S04]  /*0450*/  LOP3.LUT R18, R18, 0x1, RZ, 0xc0, !PT ;  /* 0x0000000112127812 */ /* 0x000fc800078ec0ff */
[----:B------:R-:W-:-:S04]  /*0460*/  IADD3 R4, P0, P1, R4, -R18, -R13 ;  /* 0x8000001204047210 */ /* 0x000fc8000791e80d */
[----:B------:R-:W-:-:S04]  /*0470*/  IADD3.X R18, PT, PT, RZ, -0x1, R20, P0, P1 ;  /* 0xffffffffff127810 */ /* 0x000fc800007e2414 */
[----:B------:R-:W-:-:S04]  /*0480*/  LOP3.LUT R18, R18, 0x1, RZ, 0xc0, !PT ;  /* 0x0000000112127812 */ /* 0x000fc800078ec0ff */
[----:B------:R-:W-:-:S04]  /*0490*/  IADD3 R5, P0, P1, R5, -R18, -R12 ;  /* 0x8000001205057210 */ /* 0x000fc8000791e80c */
[----:B------:R-:W-:-:S04]  /*04a0*/  IADD3.X R18, PT, PT, RZ, -0x1, R20, P0, P1 ;  /* 0xffffffffff127810 */ /* 0x000fc800007e2414 */
[----:B------:R-:W-:-:S04]  /*04b0*/  LOP3.LUT R18, R18, 0x1, RZ, 0xc0, !PT ;  /* 0x0000000112127812 */ /* 0x000fc800078ec0ff */
[----:B------:R-:W-:-:S04]  /*04c0*/  IADD3 R6, P0, P1, R6, -R18, -R15 ;  /* 0x8000001206067210 */ /* 0x000fc8000791e80f */
[----:B0-----:R-:W-:-:S04]  /*04d0*/  IADD3.X R2, PT, PT, RZ, -0x1, R20, P0, P1 ;  /* 0xffffffffff027810 */ /* 0x001fc800007e2414 */
        /* <DEDUP_REMOVED lines=8> */
[----:B------:R-:W-:-:S04]  /*0560*/  IADD3.X R2, PT, PT, RZ, -0x1, R20, P0, P1 ;  /* 0xffffffffff027810 */ /* 0x000fc800007e2414 */
[----:B------:R-:W-:-:S04]  /*0570*/  LOP3.LUT R2, R2, 0x1, RZ, 0xc0, !PT ;  /* 0x0000000102027812 */ /* 0x000fc800078ec0ff */
[----:B------:R-:W-:Y:S01]  /*0580*/  IADD3 R10, PT, PT, R10, -R2, -R19 ;  /* 0x800000020a0a7210 */ /* 0x000fe20007ffe813 */
[----:B------:R-:W-:Y:S06]  /*0590*/  BRA `(.L_x_3) ;  /* 0x0000000000787947 */ /* 0x000fec0003800000 */
.L_x_2:
[----:B------:R-:W0:Y:S01]  /*05a0*/  S2R R18, SR_LANEID ;  /* 0x0000000000127919 */ /* 0x000e220000000000 */
[----:B------:R-:W1:Y:S01]  /*05b0*/  LDC.64 R2, c[0x0][0x398] ;  /* 0x0000e600ff027b82 */ /* 0x000e620000000a00 */
[----:B------:R-:W-:Y:S02]  /*05c0*/  VOTEU.ANY UR6, UPT, PT ;  /* 0x0000000000067886 */ /* 0x000fe400038e0100 */
[----:B------:R-:W-:Y:S02]  /*05d0*/  UFLO.U32 UR7, UR6 ;  /* 0x00000006000772bd */ /* 0x000fe400080e0000 */
[----:B------:R-:W1:Y:S04]  /*05e0*/  POPC R21, UR6 ;  /* 0x0000000600157d09 */ /* 0x000e680008000000 */
[----:B0-----:R-:W-:-:S13]  /*05f0*/  ISETP.EQ.U32.AND P0, PT, R18, UR7, PT ;  /* 0x0000000712007c0c */ /* 0x001fda000bf02070 */
[----:B-1----:R0:W-:Y:S01]  /*0600*/  @P0 REDG.E.ADD.STRONG.GPU desc[UR4][R2.64], R21 ;  /* 0x000000150200098e */ /* 0x0021e2000c12e104 */
[----:B------:R-:W-:Y:S01]  /*0610*/  IADD3 R11, P0, PT, -R0, R11, RZ ;  /* 0x0000000b000b7210 */ /* 0x000fe20007f1e1ff */
        /* <DEDUP_REMOVED lines=21> */
[----:B------:R-:W-:-:S07]  /*0770*/  IADD3 R19, PT, PT, R19, -R2, -R10 ;  /* 0x8000000213137210 */ /* 0x000fce0007ffe80a */
.L_x_3:
[----:B------:R-:W-:-:S04]  /*0780*/  LOP3.LUT R2, R12, R11, R13, 0xfe, !PT ;  /* 0x0000000b0c027212 */ /* 0x000fc800078efe0d */
[----:B------:R-:W-:-:S04]  /*0790*/  LOP3.LUT R2, R14, R2, R15, 0xfe, !PT ;  /* 0x000000020e027212 */ /* 0x000fc800078efe0f */
[----:B------:R-:W-:-:S04]  /*07a0*/  LOP3.LUT R2, R16, R2, R17, 0xfe, !PT ;  /* 0x0000000210027212 */ /* 0x000fc800078efe11 */
[----:B------:R-:W-:-:S13]  /*07b0*/  LOP3.LUT P0, RZ, R2, R19, RZ, 0xfc, !PT ;  /* 0x0000001302ff7212 */ /* 0x000fda000780fcff */
[----:B------:R-:W-:Y:S05]  /*07c0*/  @P0 BRA `(.L_x_4) ;  /* 0xfffffff8008c0947 */ /* 0x000fea000383ffff */
.L_x_0:
[----:B------:R-:W0:Y:S02]  /*07d0*/  LDC.64 R2, c[0x0][0x390] ;  /* 0x0000e400ff027b82 */ /* 0x000e240000000a00 */
[----:B0----5:R-:W-:Y:S04]  /*07e0*/  STG.E desc[UR4][R2.64], R0 ;  /* 0x0000000002007986 */ /* 0x021fe8000c101904 */
[----:B------:R-:W-:Y:S04]  /*07f0*/  STG.E desc[UR4][R2.64+0x4], R4 ;  /* 0x0000040402007986 */ /* 0x000fe8000c101904 */
[----:B------:R-:W-:Y:S04]  /*0800*/  STG.E desc[UR4][R2.64+0x8], R5 ;  /* 0x0000080502007986 */ /* 0x000fe8000c101904 */
[----:B------:R-:W-:Y:S04]  /*0810*/  STG.E desc[UR4][R2.64+0xc], R6 ;  /* 0x00000c0602007986 */ /* 0x000fe8000c101904 */
[----:B------:R-:W-:Y:S04]  /*0820*/  STG.E desc[UR4][R2.64+0x10], R7 ;  /* 0x0000100702007986 */ /* 0x000fe8000c101904 */
[----:B------:R-:W-:Y:S04]  /*0830*/  STG.E desc[UR4][R2.64+0x14], R8 ;  /* 0x0000140802007986 */ /* 0x000fe8000c101904 */
[----:B------:R-:W-:Y:S04]  /*0840*/  STG.E desc[UR4][R2.64+0x18], R9 ;  /* 0x0000180902007986 */ /* 0x000fe8000c101904 */
[----:B------:R-:W-:Y:S01]  /*0850*/  STG.E desc[UR4][R2.64+0x1c], R10 ;  /* 0x00001c0a02007986 */ /* 0x000fe2000c101904 */
[----:B------:R-:W-:Y:S05]  /*0860*/  EXIT ;  /* 0x000000000000794d */ /* 0x000fea0003800000 */
.L_x_5:
[----:B------:R-:W-:-:S00]  /*0870*/  BRA `(.L_x_5) ;  /* 0xfffffffc00fc7947 */ /* 0x000fc0000383ffff */
[----:B------:R-:W-:-:S00]  /*0880*/  NOP ;  /* 0x0000000000007918 */ /* 0x000fc00000000000 */
[----:B------:R-:W-:-:S00]  /*0890*/  NOP ;  /* 0x0000000000007918 */ /* 0x000fc00000000000 */
[----:B------:R-:W-:-:S00]  /*08a0*/  NOP ;  /* 0x0000000000007918 */ /* 0x000fc00000000000 */
[----:B------:R-:W-:-:S00]  /*08b0*/  NOP ;  /* 0x0000000000007918 */ /* 0x000fc00000000000 */
[----:B------:R-:W-:-:S00]  /*08c0*/  NOP ;  /* 0x0000000000007918 */ /* 0x000fc00000000000 */
[----:B------:R-:W-:-:S00]  /*08d0*/  NOP ;  /* 0x0000000000007918 */ /* 0x000fc00000000000 */
[----:B------:R-:W-:-:S00]  /*08e0*/  NOP ;  /* 0x0000000000007918 */ /* 0x000fc00000000000 */
[----:B------:R-:W-:-:S00]  /*08f0*/  NOP ;  /* 0x0000000000007918 */ /* 0x000fc00000000000 */
.L_x_6:


//--------------------- .nv.shared.reserved.0     --------------------------
	.section	.nv.shared.reserved.0,"aw",@nobits
	.weak		__nv_reservedSMEM_offset_0_alias
	.size		__nv_reservedSMEM_offset_0_alias, 0, 64
	.other		__nv_reservedSMEM_offset_0_alias,@"STO_CUDA_RESERVED_SHARED STV_DEFAULT"
__nv_reservedSMEM_offset_0_alias:
	.zero		0
	.zero		64


//--------------------- .nv.constant0._Z10gcd_kernelPjS_S_S_ --------------------------
	.section	.nv.constant0._Z10gcd_kernelPjS_S_S_,"a",@progbits
	.sectionflags	@""
	.align	4
.nv.constant0._Z10gcd_kernelPjS_S_S_:
	.zero		928


//--------------------- SYMBOLS --------------------------

	.type		.nv.reservedSmem.offset0,@object
	.size		.nv.reservedSmem.offset0,0x4
